//
// Generated by NVIDIA NVVM Compiler
//
// Compiler Build ID: CL-36424714
// Cuda compilation tools, release 13.0, V13.0.88
// Based on NVVM 20.0.0
//

.version 9.0
.target sm_100
.address_size 64

	// .globl	_Z4funcv
.extern .func  (.param .b32 func_retval0) vprintf
(
	.param .b64 vprintf_param_0,
	.param .b64 vprintf_param_1
)
;
.global .align 1 .b8 $str[33] = {32, 61, 61, 61, 61, 32, 71, 114, 105, 100, 32, 68, 105, 109, 32, 105, 115, 32, 91, 37, 100, 44, 32, 37, 100, 93, 32, 61, 61, 61, 61, 10};
.global .align 1 .b8 $str$1[51] = {32, 76, 111, 99, 97, 108, 32, 116, 104, 114, 101, 97, 100, 32, 105, 115, 32, 37, 100, 44, 32, 105, 110, 32, 66, 108, 111, 99, 107, 32, 37, 100, 44, 32, 84, 104, 114, 101, 97, 100, 32, 73, 68, 32, 105, 115, 32, 37, 100, 10};

.visible .entry _Z4funcv()
{
	.local .align 8 .b8 	__local_depot0[16];
	.reg .b64 	%SP;
	.reg .b64 	%SPL;
	.reg .pred 	%p<2>;
	.reg .b32 	%r<11>;
	.reg .b64 	%rd<9>;

	mov.u64 	%SPL, __local_depot0;
	cvta.local.u64 	%SP, %SPL;
	add.u64 	%rd2, %SP, 0;
	add.u64 	%rd1, %SPL, 0;
	mov.u32 	%r1, %ntid.x;
	mov.u32 	%r2, %ctaid.x;
	mov.u32 	%r3, %tid.x;
	or.b32  	%r4, %r3, %r2;
	setp.ne.s32 	%p1, %r4, 0;
	@%p1 bra 	$L__BB0_2;
	mov.u32 	%r5, %nctaid.x;
	st.local.v2.u32 	[%rd1], {%r5, %r1};
	mov.u64 	%rd3, $str;
	cvta.global.u64 	%rd4, %rd3;
	{ // callseq 0, 0
	.param .b64 param0;
	st.param.b64 	[param0], %rd4;
	.param .b64 param1;
	st.param.b64 	[param1], %rd2;
	.param .b32 retval0;
	call.uni (retval0), 
	vprintf, 
	(
	param0, 
	param1
	);
	ld.param.b32 	%r6, [retval0];
	} // callseq 0
$L__BB0_2:
	mad.lo.s32 	%r8, %r2, %r1, %r3;
	st.local.v2.u32 	[%rd1], {%r3, %r2};
	st.local.u32 	[%rd1+8], %r8;
	mov.u64 	%rd6, $str$1;
	cvta.global.u64 	%rd7, %rd6;
	{ // callseq 1, 0
	.param .b64 param0;
	st.param.b64 	[param0], %rd7;
	.param .b64 param1;
	st.param.b64 	[param1], %rd2;
	.param .b32 retval0;
	call.uni (retval0), 
	vprintf, 
	(
	param0, 
	param1
	);
	ld.param.b32 	%r9, [retval0];
	} // callseq 1
	ret;

}


// ===== COMPILED SASS (sm_100) =====

	.target	sm_100

	.elftype	@"ET_EXEC"


//--------------------- .note.nv.tkinfo           --------------------------
	.section	.note.nv.tkinfo,"",@"SHT_NOTE"
	.sectionflags	@"SHF_NOTE_NV_TKINFO"
	.tkinfo
        /*0018*/ 	.word	0x00000002
        /*0030*/ 	.string	""
        /*0030*/ 	.string	"ptxas"
        /*0030*/ 	.string	"Cuda compilation tools, release 13.0, V13.0.88"
        /*0030*/ 	.string	"Build cuda_13.0.r13.0/compiler.36424714_0"
        /*0030*/ 	.string	"-arch sm_100 -m 64 "



//--------------------- .note.nv.cuinfo           --------------------------
	.section	.note.nv.cuinfo,"",@"SHT_NOTE"
	.sectionflags	@"SHF_NOTE_NV_CUINFO"
        /*0018*/ 	.short	0x0002
        /*001a*/ 	.short	0x0064
        /*001c*/ 	.short	0x0082
	.zero		2


//--------------------- .nv.info                  --------------------------
	.section	.nv.info,"",@"SHT_CUDA_INFO"
	.align	4


	//----- nvinfo : EIATTR_REGCOUNT
	.align		4
        /*0000*/ 	.byte	0x04, 0x2f
        /*0002*/ 	.short	(.L_3 - .L_2)
	.align		4
.L_2:
        /*0004*/ 	.word	index@(_Z4funcv)
        /*0008*/ 	.word	0x00000019


	//----- nvinfo : EIATTR_FRAME_SIZE
	.align		4
.L_3:
        /*000c*/ 	.byte	0x04, 0x11
        /*000e*/ 	.short	(.L_5 - .L_4)
	.align		4
.L_4:
        /*0010*/ 	.word	index@(_Z4funcv)
        /*0014*/ 	.word	0x00000010


	//----- nvinfo : EIATTR_MIN_STACK_SIZE
	.align		4
.L_5:
        /*0018*/ 	.byte	0x04, 0x12
        /*001a*/ 	.short	(.L_7 - .L_6)
	.align		4
.L_6:
        /*001c*/ 	.word	index@(_Z4funcv)
        /*0020*/ 	.word	0x00000010
.L_7:


//--------------------- .nv.compat                --------------------------
	.section	.nv.compat,"",@"SHT_CUDA_COMPAT_INFO"
	.align	4
        /*0000*/ 	.byte	0x02, 0x09, 0x00, 0x00, 0x02, 0x02, 0x01, 0x00, 0x02, 0x05, 0x05, 0x00, 0x03, 0x07, 0x01, 0x01
        /*0010*/ 	.byte	0x02, 0x03, 0x00, 0x00, 0x02, 0x06, 0x01, 0x00, 0x04, 0x0b, 0x08, 0x00, 0x09, 0x00, 0x00, 0x00
        /*0020*/ 	.byte	0x00, 0x00, 0x00, 0x00


//--------------------- .nv.info._Z4funcv         --------------------------
	.section	.nv.info._Z4funcv,"",@"SHT_CUDA_INFO"
	.sectionflags	@""
	.align	4


	//----- nvinfo : EIATTR_CUDA_API_VERSION
	.align		4
        /*0000*/ 	.byte	0x04, 0x37
        /*0002*/ 	.short	(.L_9 - .L_8)
.L_8:
        /*0004*/ 	.word	0x00000082


	//----- nvinfo : EIATTR_SPARSE_MMA_MASK
	.align		4
.L_9:
        /*0008*/ 	.byte	0x03, 0x50
        /*000a*/ 	.short	0x0000


	//----- nvinfo : EIATTR_MAXREG_COUNT
	.align		4
        /*000c*/ 	.byte	0x03, 0x1b
        /*000e*/ 	.short	0x00ff


	//----- nvinfo : EIATTR_EXTERNS
	.align		4
        /*0010*/ 	.byte	0x04, 0x0f
        /*0012*/ 	.short	(.L_11 - .L_10)


	//   ....[0]....
	.align		4
.L_10:
        /*0014*/ 	.word	index@(vprintf)


	//----- nvinfo : EIATTR_MERCURY_ISA_VERSION
	.align		4
.L_11:
        /*0018*/ 	.byte	0x03, 0x5f
        /*001a*/ 	.short	0x0101


	//----- nvinfo : EIATTR_VRC_CTA_INIT_COUNT
	.align		4
        /*001c*/ 	.byte	0x02, 0x4a
	.zero		1
	.zero		1


	//----- nvinfo : EIATTR_SYSCALL_OFFSETS
	.align		4
        /*0020*/ 	.byte	0x04, 0x46
        /*0022*/ 	.short	(.L_13 - .L_12)


	//   ....[0]....
.L_12:
        /*0024*/ 	.word	0x00000160


	//   ....[1]....
        /*0028*/ 	.word	0x00000230


	//----- nvinfo : EIATTR_EXIT_INSTR_OFFSETS
	.align		4
.L_13:
        /*002c*/ 	.byte	0x04, 0x1c
        /*002e*/ 	.short	(.L_15 - .L_14)


	//   ....[0]....
.L_14:
        /*0030*/ 	.word	0x00000240


	//----- nvinfo : EIATTR_CRS_STACK_SIZE
	.align		4
.L_15:
        /*0034*/ 	.byte	0x04, 0x1e
        /*0036*/ 	.short	(.L_17 - .L_16)
.L_16:
        /*0038*/ 	.word	0x00000000


	//----- nvinfo : EIATTR_SW_WAR
	.align		4
.L_17:
        /*003c*/ 	.byte	0x04, 0x36
        /*003e*/ 	.short	(.L_19 - .L_18)
.L_18:
        /*0040*/ 	.word	0x00000008
.L_19:


//--------------------- .nv.callgraph             --------------------------
	.section	.nv.callgraph,"",@"SHT_CUDA_CALLGRAPH"
	.align	4
	.sectionentsize	8
	.align		4
        /*0000*/ 	.word	0x00000000
	.align		4
        /*0004*/ 	.word	0xffffffff
	.align		4
        /*0008*/ 	.word	index@(_Z4funcv)
	.align		4
        /*000c*/ 	.word	index@(vprintf)
	.align		4
        /*0010*/ 	.word	0x00000000
	.align		4
        /*0014*/ 	.word	0xfffffffe
	.align		4
        /*0018*/ 	.word	0x00000000
	.align		4
        /*001c*/ 	.word	0xfffffffd
	.align		4
        /*0020*/ 	.word	0x00000000
	.align		4
        /*0024*/ 	.word	0xfffffffc


//--------------------- .nv.constant4             --------------------------
	.section	.nv.constant4,"a",@progbits
	.align	8
	.align		8
.nv.constant4:
        /*0000*/ 	.dword	vprintf
	.align		8
        /*0008*/ 	.dword	$str
	.align		8
        /*0010*/ 	.dword	$str$1


//--------------------- .text._Z4funcv            --------------------------
	.section	.text._Z4funcv,"ax",@progbits
	.align	128
        .global         _Z4funcv
        .type           _Z4funcv,@function
        .size           _Z4funcv,(.L_x_4 - _Z4funcv)
        .other          _Z4funcv,@"STO_CUDA_ENTRY STV_DEFAULT"
_Z4funcv:
.text._Z4funcv:
[----:B------:R-:W0:Y:S01]  /*0000*/  LDC R1, c[0x0][0x37c] ;  /* 0x0000df00ff017b82 */ /* 0x000e220000000800 */
[----:B------:R-:W1:Y:S01]  /*0010*/  S2R R19, SR_CTAID.X ;  /* 0x0000000000137919 */ /* 0x000e620000002500 */
[----:B------:R-:W2:Y:S01]  /*0020*/  LDCU UR4, c[0x0][0x2f8] ;  /* 0x00005f00ff0477ac */ /* 0x000ea20008000800 */
[----:B0-----:R-:W-:Y:S01]  /*0030*/  VIADD R1, R1, 0xfffffff0 ;  /* 0xfffffff001017836 */ /* 0x001fe20000000000 */
[----:B------:R-:W-:Y:S01]  /*0040*/  BSSY.RECONVERGENT B6, `(.L_x_0) ;  /* 0x0000013000067945 */ /* 0x000fe20003800200 */
[----:B------:R-:W1:Y:S01]  /*0050*/  S2R R18, SR_TID.X ;  /* 0x0000000000127919 */ /* 0x000e620000002100 */
[----:B------:R-:W0:Y:S02]  /*0060*/  LDCU UR5, c[0x0][0x2fc] ;  /* 0x00005f80ff0577ac */ /* 0x000e240008000800 */
[----:B------:R-:W3:Y:S01]  /*0070*/  LDC R17, c[0x0][0x360] ;  /* 0x0000d800ff117b82 */ /* 0x000ee20000000800 */
[----:B--2---:R-:W-:-:S05]  /*0080*/  IADD3 R22, P1, PT, R1, UR4, RZ ;  /* 0x0000000401167c10 */ /* 0x004fca000ff3e0ff */
[----:B0-----:R-:W-:Y:S01]  /*0090*/  IMAD.X R2, RZ, RZ, UR5, P1 ;  /* 0x00000005ff027e24 */ /* 0x001fe200088e06ff */
[----:B-1----:R-:W-:-:S13]  /*00a0*/  LOP3.LUT P0, RZ, R18, R19, RZ, 0xfc, !PT ;  /* 0x0000001312ff7212 */ /* 0x002fda000780fcff */
[----:B------:R-:W-:Y:S05]  /*00b0*/  @P0 BRA `(.L_x_1) ;  /* 0x00000000002c0947 */ /* 0x000fea0003800000 */
[----:B------:R-:W3:Y:S01]  /*00c0*/  LDC R16, c[0x0][0x370] ;  /* 0x0000dc00ff107b82 */ /* 0x000ee20000000800 */
[----:B------:R-:W-:Y:S01]  /*00d0*/  MOV R0, 0x0 ;  /* 0x0000000000007802 */ /* 0x000fe20000000f00 */
[----:B------:R-:W0:Y:S01]  /*00e0*/  LDCU.64 UR4, c[0x4][0x8] ;  /* 0x01000100ff0477ac */ /* 0x000e220008000a00 */
[----:B------:R-:W-:Y:S01]  /*00f0*/  IMAD.MOV.U32 R6, RZ, RZ, R22 ;  /* 0x000000ffff067224 */ /* 0x000fe200078e0016 */
[----:B------:R-:W-:-:S04]  /*0100*/  MOV R7, R2 ;  /* 0x0000000200077202 */ /* 0x000fc80000000f00 */
[----:B------:R1:W2:Y:S01]  /*0110*/  LDC.64 R8, c[0x4][R0] ;  /* 0x0100000000087b82 */ /* 0x0002a20000000a00 */
[----:B0-----:R-:W-:Y:S01]  /*0120*/  MOV R4, UR4 ;  /* 0x0000000400047c02 */ /* 0x001fe20008000f00 */
[----:B------:R-:W-:Y:S01]  /*0130*/  IMAD.U32 R5, RZ, RZ, UR5 ;  /* 0x00000005ff057e24 */ /* 0x000fe2000f8e00ff */
[----:B---3--:R1:W-:Y:S06]  /*0140*/  STL.64 [R1], R16 ;  /* 0x0000001001007387 */ /* 0x0083ec0000100a00 */
[----:B------:R-:W-:-:S07]  /*0150*/  LEPC R20, `(.L_x_1) ;  /* 0x000000001014794e */ /* 0x000fce0000000000 */
[----:B-12---:R-:W-:Y:S05]  /*0160*/  CALL.ABS.NOINC R8 ;  /* 0x0000000008007343 */ /* 0x006fea0003c00000 */
.L_x_1:
[----:B------:R-:W-:Y:S05]  /*0170*/  BSYNC.RECONVERGENT B6 ;  /* 0x0000000000067941 */ /* 0x000fea0003800200 */
.L_x_0:
[----:B---3--:R-:W-:Y:S01]  /*0180*/  IMAD R0, R17, R19, R18 ;  /* 0x0000001311007224 */ /* 0x008fe200078e0212 */
[----:B------:R-:W-:Y:S01]  /*0190*/  MOV R3, 0x0 ;  /* 0x0000000000037802 */ /* 0x000fe20000000f00 */
[----:B------:R0:W-:Y:S01]  /*01a0*/  STL.64 [R1], R18 ;  /* 0x0000001201007387 */ /* 0x0001e20000100a00 */
[----:B------:R-:W1:Y:S01]  /*01b0*/  LDCU.64 UR4, c[0x4][0x10] ;  /* 0x01000200ff0477ac */ /* 0x000e620008000a00 */
[----:B------:R-:W-:Y:S01]  /*01c0*/  IMAD.MOV.U32 R6, RZ, RZ, R22 ;  /* 0x000000ffff067224 */ /* 0x000fe200078e0016 */
[----:B------:R0:W2:Y:S01]  /*01d0*/  LDC.64 R8, c[0x4][R3] ;  /* 0x0100000003087b82 */ /* 0x0000a20000000a00 */
[----:B------:R0:W-:Y:S01]  /*01e0*/  STL [R1+0x8], R0 ;  /* 0x0000080001007387 */ /* 0x0001e20000100800 */
[----:B------:R-:W-:Y:S01]  /*01f0*/  MOV R7, R2 ;  /* 0x0000000200077202 */ /* 0x000fe20000000f00 */
[----:B-1----:R-:W-:Y:S01]  /*0200*/  IMAD.U32 R4, RZ, RZ, UR4 ;  /* 0x00000004ff047e24 */ /* 0x002fe2000f8e00ff */
[----:B0-----:R-:W-:-:S07]  /*0210*/  MOV R5, UR5 ;  /* 0x0000000500057c02 */ /* 0x001fce0008000f00 */
[----:B------:R-:W-:-:S07]  /*0220*/  LEPC R20, `(.L_x_2) ;  /* 0x000000001014794e */ /* 0x000fce0000000000 */
[----:B--2---:R-:W-:Y:S05]  /*0230*/  CALL.ABS.NOINC R8 ;  /* 0x0000000008007343 */ /* 0x004fea0003c00000 */
.L_x_2:
[----:B------:R-:W-:Y:S05]  /*0240*/  EXIT ;  /* 0x000000000000794d */ /* 0x000fea0003800000 */
.L_x_3:
[----:B------:R-:W-:-:S00]  /*0250*/  BRA `(.L_x_3) ;  /* 0xfffffffc00fc7947 */ /* 0x000fc0000383ffff */
[----:B------:R-:W-:-:S00]  /*0260*/  NOP ;  /* 0x0000000000007918 */ /* 0x000fc00000000000 */
        /* <DEDUP_REMOVED lines=9> */
.L_x_4:


//--------------------- .nv.global.init           --------------------------
	.section	.nv.global.init,"aw",@progbits
.nv.global.init:
	.type		$str,@object
	.size		$str,($str$1 - $str)
$str:
        /*0000*/ 	.byte	0x20, 0x3d, 0x3d, 0x3d, 0x3d, 0x20, 0x47, 0x72, 0x69, 0x64, 0x20, 0x44, 0x69, 0x6d, 0x20, 0x69
        /*0010*/ 	.byte	0x73, 0x20, 0x5b, 0x25, 0x64, 0x2c, 0x20, 0x25, 0x64, 0x5d, 0x20, 0x3d, 0x3d, 0x3d, 0x3d, 0x0a
        /*0020*/ 	.byte	0x00
	.type		$str$1,@object
	.size		$str$1,(.L_1 - $str$1)
$str$1:
        /*0021*/ 	.byte	0x20, 0x4c, 0x6f, 0x63, 0x61, 0x6c, 0x20, 0x74, 0x68, 0x72, 0x65, 0x61, 0x64, 0x20, 0x69, 0x73
        /*0031*/ 	.byte	0x20, 0x25, 0x64, 0x2c, 0x20, 0x69, 0x6e, 0x20, 0x42, 0x6c, 0x6f, 0x63, 0x6b, 0x20, 0x25, 0x64
        /*0041*/ 	.byte	0x2c, 0x20, 0x54, 0x68, 0x72, 0x65, 0x61, 0x64, 0x20, 0x49, 0x44, 0x20, 0x69, 0x73, 0x20, 0x25
        /*0051*/ 	.byte	0x64, 0x0a, 0x00
.L_1:


//--------------------- .nv.shared.reserved.0     --------------------------
	.section	.nv.shared.reserved.0,"aw",@nobits
	.weak		__nv_reservedSMEM_offset_0_alias
	.size		__nv_reservedSMEM_offset_0_alias, 0, 64
	.other		__nv_reservedSMEM_offset_0_alias,@"STO_CUDA_RESERVED_SHARED STV_DEFAULT"
__nv_reservedSMEM_offset_0_alias:
	.zero		0
	.zero		64


//--------------------- .nv.constant0._Z4funcv    --------------------------
	.section	.nv.constant0._Z4funcv,"a",@progbits
	.sectionflags	@""
	.align	4
.nv.constant0._Z4funcv:
	.zero		896


//--------------------- SYMBOLS --------------------------

	.type		.nv.reservedSmem.offset0,@object
	.size		.nv.reservedSmem.offset0,0x4
	.type		vprintf,@function
